//
// Generated by NVIDIA NVVM Compiler
//
// Compiler Build ID: CL-36424714
// Cuda compilation tools, release 13.0, V13.0.88
// Based on NVVM 20.0.0
//

.version 9.0
.target sm_100
.address_size 64

	// .globl	_Z9muvKernelPiS_i
.global .align 4 .b8 precalc_xorwow_matrix[102400];
.global .align 4 .b8 precalc_xorwow_offset_matrix[102400];
.global .align 4 .b8 mrg32k3aM1[2304];
.global .align 4 .b8 mrg32k3aM2[2304];
.global .align 4 .b8 mrg32k3aM1SubSeq[2016];
.global .align 4 .b8 mrg32k3aM2SubSeq[2016];
.global .align 4 .b8 mrg32k3aM1Seq[2304];
.global .align 4 .b8 mrg32k3aM2Seq[2304];
.const .align 8 .b8 __cr_lgamma_table[72];

.visible .entry _Z9muvKernelPiS_i(
	.param .u64 .ptr .align 1 _Z9muvKernelPiS_i_param_0,
	.param .u64 .ptr .align 1 _Z9muvKernelPiS_i_param_1,
	.param .u32 _Z9muvKernelPiS_i_param_2
)
{
	.reg .pred 	%p<2>;
	.reg .b32 	%r<14>;
	.reg .b64 	%rd<15>;

	ld.param.u64 	%rd5, [_Z9muvKernelPiS_i_param_0];
	ld.param.u64 	%rd6, [_Z9muvKernelPiS_i_param_1];
	ld.param.u32 	%r9, [_Z9muvKernelPiS_i_param_2];
	cvta.to.global.u64 	%rd1, %rd6;
	mov.u32 	%r1, %ctaid.x;
	add.s32 	%r2, %r9, -1;
	setp.ge.s32 	%p1, %r1, %r2;
	@%p1 bra 	$L__BB0_2;
	cvt.u64.u32 	%rd14, %r1;
	mul.wide.u32 	%rd9, %r1, 4;
	add.s64 	%rd10, %rd1, %rd9;
	ld.global.u32 	%r13, [%rd10];
	ld.global.u32 	%r12, [%rd10+4];
	bra.uni 	$L__BB0_3;
$L__BB0_2:
	cvt.s64.s32 	%rd14, %r2;
	mul.wide.s32 	%rd7, %r9, 4;
	add.s64 	%rd8, %rd1, %rd7;
	ld.global.u32 	%r13, [%rd8+-4];
	ld.global.u32 	%r12, [%rd1];
$L__BB0_3:
	cvta.to.global.u64 	%rd11, %rd5;
	shl.b32 	%r10, %r12, 1;
	sub.s32 	%r11, %r13, %r10;
	shl.b64 	%rd12, %rd14, 2;
	add.s64 	%rd13, %rd11, %rd12;
	st.global.u32 	[%rd13], %r11;
	ret;

}


// ===== COMPILED SASS (sm_100) =====

	.target	sm_100

	.elftype	@"ET_EXEC"


//--------------------- .note.nv.tkinfo           --------------------------
	.section	.note.nv.tkinfo,"",@"SHT_NOTE"
	.sectionflags	@"SHF_NOTE_NV_TKINFO"
	.tkinfo
        /*0018*/ 	.word	0x00000002
        /*0030*/ 	.string	""
        /*0030*/ 	.string	"ptxas"
        /*0030*/ 	.string	"Cuda compilation tools, release 13.0, V13.0.88"
        /*0030*/ 	.string	"Build cuda_13.0.r13.0/compiler.36424714_0"
        /*0030*/ 	.string	"-arch sm_100 -m 64 "



//--------------------- .note.nv.cuinfo           --------------------------
	.section	.note.nv.cuinfo,"",@"SHT_NOTE"
	.sectionflags	@"SHF_NOTE_NV_CUINFO"
        /*0018*/ 	.short	0x0002
        /*001a*/ 	.short	0x0064
        /*001c*/ 	.short	0x0082
	.zero		2


//--------------------- .nv.info                  --------------------------
	.section	.nv.info,"",@"SHT_CUDA_INFO"
	.align	4


	//----- nvinfo : EIATTR_REGCOUNT
	.align		4
        /*0000*/ 	.byte	0x04, 0x2f
        /*0002*/ 	.short	(.L_10 - .L_9)
	.align		4
.L_9:
        /*0004*/ 	.word	index@(_Z9muvKernelPiS_i)
        /*0008*/ 	.word	0x00000012


	//----- nvinfo : EIATTR_FRAME_SIZE
	.align		4
.L_10:
        /*000c*/ 	.byte	0x04, 0x11
        /*000e*/ 	.short	(.L_12 - .L_11)
	.align		4
.L_11:
        /*0010*/ 	.word	index@(_Z9muvKernelPiS_i)
        /*0014*/ 	.word	0x00000000


	//----- nvinfo : EIATTR_MIN_STACK_SIZE
	.align		4
.L_12:
        /*0018*/ 	.byte	0x04, 0x12
        /*001a*/ 	.short	(.L_14 - .L_13)
	.align		4
.L_13:
        /*001c*/ 	.word	index@(_Z9muvKernelPiS_i)
        /*0020*/ 	.word	0x00000000
.L_14:


//--------------------- .nv.compat                --------------------------
	.section	.nv.compat,"",@"SHT_CUDA_COMPAT_INFO"
	.align	4
        /*0000*/ 	.byte	0x02, 0x09, 0x00, 0x00, 0x02, 0x02, 0x01, 0x00, 0x02, 0x05, 0x05, 0x00, 0x03, 0x07, 0x01, 0x01
        /*0010*/ 	.byte	0x02, 0x03, 0x00, 0x00, 0x02, 0x06, 0x01, 0x00, 0x04, 0x0b, 0x08, 0x00, 0x09, 0x00, 0x00, 0x00
        /*0020*/ 	.byte	0x00, 0x00, 0x00, 0x00


//--------------------- .nv.info._Z9muvKernelPiS_i --------------------------
	.section	.nv.info._Z9muvKernelPiS_i,"",@"SHT_CUDA_INFO"
	.sectionflags	@""
	.align	4


	//----- nvinfo : EIATTR_CUDA_API_VERSION
	.align		4
        /*0000*/ 	.byte	0x04, 0x37
        /*0002*/ 	.short	(.L_16 - .L_15)
.L_15:
        /*0004*/ 	.word	0x00000082


	//----- nvinfo : EIATTR_KPARAM_INFO
	.align		4
.L_16:
        /*0008*/ 	.byte	0x04, 0x17
        /*000a*/ 	.short	(.L_18 - .L_17)
.L_17:
        /*000c*/ 	.word	0x00000000
        /*0010*/ 	.short	0x0002
        /*0012*/ 	.short	0x0010
        /*0014*/ 	.byte	0x00, 0xf0, 0x11, 0x00


	//----- nvinfo : EIATTR_KPARAM_INFO
	.align		4
.L_18:
        /*0018*/ 	.byte	0x04, 0x17
        /*001a*/ 	.short	(.L_20 - .L_19)
.L_19:
        /*001c*/ 	.word	0x00000000
        /*0020*/ 	.short	0x0001
        /*0022*/ 	.short	0x0008
        /*0024*/ 	.byte	0x00, 0xf5, 0x21, 0x00


	//----- nvinfo : EIATTR_KPARAM_INFO
	.align		4
.L_20:
        /*0028*/ 	.byte	0x04, 0x17
        /*002a*/ 	.short	(.L_22 - .L_21)
.L_21:
        /*002c*/ 	.word	0x00000000
        /*0030*/ 	.short	0x0000
        /*0032*/ 	.short	0x0000
        /*0034*/ 	.byte	0x00, 0xf5, 0x21, 0x00


	//----- nvinfo : EIATTR_SPARSE_MMA_MASK
	.align		4
.L_22:
        /*0038*/ 	.byte	0x03, 0x50
        /*003a*/ 	.short	0x0000


	//----- nvinfo : EIATTR_MAXREG_COUNT
	.align		4
        /*003c*/ 	.byte	0x03, 0x1b
        /*003e*/ 	.short	0x00ff


	//----- nvinfo : EIATTR_MERCURY_ISA_VERSION
	.align		4
        /*0040*/ 	.byte	0x03, 0x5f
        /*0042*/ 	.short	0x0101


	//----- nvinfo : EIATTR_VRC_CTA_INIT_COUNT
	.align		4
        /*0044*/ 	.byte	0x02, 0x4a
	.zero		1
	.zero		1


	//----- nvinfo : EIATTR_EXIT_INSTR_OFFSETS
	.align		4
        /*0048*/ 	.byte	0x04, 0x1c
        /*004a*/ 	.short	(.L_24 - .L_23)


	//   ....[0]....
.L_23:
        /*004c*/ 	.word	0x00000180


	//----- nvinfo : EIATTR_CBANK_PARAM_SIZE
	.align		4
.L_24:
        /*0050*/ 	.byte	0x03, 0x19
        /*0052*/ 	.short	0x0014


	//----- nvinfo : EIATTR_PARAM_CBANK
	.align		4
        /*0054*/ 	.byte	0x04, 0x0a
        /*0056*/ 	.short	(.L_26 - .L_25)
	.align		4
.L_25:
        /*0058*/ 	.word	index@(.nv.constant0._Z9muvKernelPiS_i)
        /*005c*/ 	.short	0x0380
        /*005e*/ 	.short	0x0014


	//----- nvinfo : EIATTR_SW_WAR
	.align		4
.L_26:
        /*0060*/ 	.byte	0x04, 0x36
        /*0062*/ 	.short	(.L_28 - .L_27)
.L_27:
        /*0064*/ 	.word	0x00000008
.L_28:


//--------------------- .nv.callgraph             --------------------------
	.section	.nv.callgraph,"",@"SHT_CUDA_CALLGRAPH"
	.align	4
	.sectionentsize	8
	.align		4
        /*0000*/ 	.word	0x00000000
	.align		4
        /*0004*/ 	.word	0xffffffff
	.align		4
        /*0008*/ 	.word	0x00000000
	.align		4
        /*000c*/ 	.word	0xfffffffe
	.align		4
        /*0010*/ 	.word	0x00000000
	.align		4
        /*0014*/ 	.word	0xfffffffd
	.align		4
        /*0018*/ 	.word	0x00000000
	.align		4
        /*001c*/ 	.word	0xfffffffc


//--------------------- .nv.constant4             --------------------------
	.section	.nv.constant4,"a",@progbits
	.align	8
	.align		8
.nv.constant4:
        /*0000*/ 	.dword	precalc_xorwow_matrix
	.align		8
        /*0008*/ 	.dword	precalc_xorwow_offset_matrix
	.align		8
        /*0010*/ 	.dword	mrg32k3aM1
	.align		8
        /*0018*/ 	.dword	mrg32k3aM2
	.align		8
        /*0020*/ 	.dword	mrg32k3aM1SubSeq
	.align		8
        /*0028*/ 	.dword	mrg32k3aM2SubSeq
	.align		8
        /*0030*/ 	.dword	mrg32k3aM1Seq
	.align		8
        /*0038*/ 	.dword	mrg32k3aM2Seq


//--------------------- .nv.constant3             --------------------------
	.section	.nv.constant3,"a",@progbits
	.align	8
.nv.constant3:
	.type		__cr_lgamma_table,@object
	.size		__cr_lgamma_table,(.L_8 - __cr_lgamma_table)
__cr_lgamma_table:
        /*0000*/ 	.byte	0x00, 0x00, 0x00, 0x00, 0x00, 0x00, 0x00, 0x00, 0x00, 0x00, 0x00, 0x00, 0x00, 0x00, 0x00, 0x00
        /*0010*/ 	.byte	0xef, 0x39, 0xfa, 0xfe, 0x42, 0x2e, 0xe6, 0x3f, 0x02, 0x20, 0x2a, 0xfa, 0x0b, 0xab, 0xfc, 0x3f
        /*0020*/ 	.byte	0xf9, 0x2c, 0x92, 0x7c, 0xa7, 0x6c, 0x09, 0x40, 0xc9, 0x79, 0x44, 0x3c, 0x64, 0x26, 0x13, 0x40
        /*0030*/ 	.byte	0xca, 0x01, 0xcf, 0x3a, 0x27, 0x51, 0x1a, 0x40, 0x30, 0xcc, 0x2d, 0xf3, 0xe1, 0x0c, 0x21, 0x40
        /*0040*/ 	.byte	0x0d, 0xb7, 0xfc, 0x82, 0x8e, 0x35, 0x25, 0x40
.L_8:


//--------------------- .text._Z9muvKernelPiS_i   --------------------------
	.section	.text._Z9muvKernelPiS_i,"ax",@progbits
	.align	128
        .global         _Z9muvKernelPiS_i
        .type           _Z9muvKernelPiS_i,@function
        .size           _Z9muvKernelPiS_i,(.L_x_1 - _Z9muvKernelPiS_i)
        .other          _Z9muvKernelPiS_i,@"STO_CUDA_ENTRY STV_DEFAULT"
_Z9muvKernelPiS_i:
.text._Z9muvKernelPiS_i:
[----:B------:R-:W-:Y:S01]  /*0000*/  LDC R1, c[0x0][0x37c] ;  /* 0x0000df00ff017b82 */ /* 0x000fe20000000800 */
[----:B------:R-:W0:Y:S07]  /*0010*/  S2R R9, SR_CTAID.X ;  /* 0x0000000000097919 */ /* 0x000e2e0000002500 */
[----:B------:R-:W1:Y:S01]  /*0020*/  LDC R13, c[0x0][0x390] ;  /* 0x0000e400ff0d7b82 */ /* 0x000e620000000800 */
[----:B------:R-:W2:Y:S07]  /*0030*/  LDCU.64 UR4, c[0x0][0x358] ;  /* 0x00006b00ff0477ac */ /* 0x000eae0008000a00 */
[----:B------:R-:W3:Y:S08]  /*0040*/  LDC.64 R4, c[0x0][0x388] ;  /* 0x0000e200ff047b82 */ /* 0x000ef00000000a00 */
[----:B------:R-:W4:Y:S01]  /*0050*/  LDC.64 R14, c[0x0][0x380] ;  /* 0x0000e000ff0e7b82 */ /* 0x000f220000000a00 */
[----:B-1----:R-:W-:-:S05]  /*0060*/  VIADD R0, R13, 0xffffffff ;  /* 0xffffffff0d007836 */ /* 0x002fca0000000000 */
[----:B0-----:R-:W-:-:S13]  /*0070*/  ISETP.GE.AND P0, PT, R9, R0, PT ;  /* 0x000000000900720c */ /* 0x001fda0003f06270 */
[----:B---3--:R-:W-:-:S05]  /*0080*/  @!P0 IMAD.WIDE.U32 R2, R9, 0x4, R4 ;  /* 0x0000000409028825 */ /* 0x008fca00078e0004 */
[----:B--2---:R-:W2:Y:S04]  /*0090*/  @!P0 LDG.E R10, desc[UR4][R2.64] ;  /* 0x00000004020a8981 */ /* 0x004ea8000c1e1900 */
[----:B------:R0:W2:Y:S01]  /*00a0*/  @!P0 LDG.E R11, desc[UR4][R2.64+0x4] ;  /* 0x00000404020b8981 */ /* 0x0000a2000c1e1900 */
[----:B------:R-:W1:Y:S01]  /*00b0*/  @P0 LDC.64 R6, c[0x0][0x388] ;  /* 0x0000e200ff060b82 */ /* 0x000e620000000a00 */
[----:B------:R-:W-:Y:S01]  /*00c0*/  @P0 IMAD.WIDE R4, R13, 0x4, R4 ;  /* 0x000000040d040825 */ /* 0x000fe200078e0204 */
[----:B------:R-:W-:-:S04]  /*00d0*/  @P0 SHF.R.S32.HI R13, RZ, 0x1f, R0 ;  /* 0x0000001fff0d0819 */ /* 0x000fc80000011400 */
[----:B------:R-:W2:Y:S04]  /*00e0*/  @P0 LDG.E R10, desc[UR4][R4.64+-0x4] ;  /* 0xfffffc04040a0981 */ /* 0x000ea8000c1e1900 */
[----:B-1----:R-:W2:Y:S01]  /*00f0*/  @P0 LDG.E R11, desc[UR4][R6.64] ;  /* 0x00000004060b0981 */ /* 0x002ea2000c1e1900 */
[----:B0-----:R-:W-:Y:S01]  /*0100*/  @!P0 MOV R2, R9 ;  /* 0x0000000900028202 */ /* 0x001fe20000000f00 */
[----:B------:R-:W-:Y:S01]  /*0110*/  @!P0 IMAD.MOV.U32 R3, RZ, RZ, RZ ;  /* 0x000000ffff038224 */ /* 0x000fe200078e00ff */
[----:B------:R-:W-:Y:S01]  /*0120*/  @P0 MOV R2, R0 ;  /* 0x0000000000020202 */ /* 0x000fe20000000f00 */
[----:B------:R-:W-:-:S03]  /*0130*/  @P0 IMAD.MOV.U32 R3, RZ, RZ, R13 ;  /* 0x000000ffff030224 */ /* 0x000fc600078e000d */
[----:B----4-:R-:W-:-:S04]  /*0140*/  LEA R8, P0, R2, R14, 0x2 ;  /* 0x0000000e02087211 */ /* 0x010fc800078010ff */
[----:B------:R-:W-:Y:S01]  /*0150*/  LEA.HI.X R9, R2, R15, R3, 0x2, P0 ;  /* 0x0000000f02097211 */ /* 0x000fe200000f1403 */
[----:B--2---:R-:W-:-:S05]  /*0160*/  IMAD R11, R11, -0x2, R10 ;  /* 0xfffffffe0b0b7824 */ /* 0x004fca00078e020a */
[----:B------:R-:W-:Y:S01]  /*0170*/  STG.E desc[UR4][R8.64], R11 ;  /* 0x0000000b08007986 */ /* 0x000fe2000c101904 */
[----:B------:R-:W-:Y:S05]  /*0180*/  EXIT ;  /* 0x000000000000794d */ /* 0x000fea0003800000 */
.L_x_0:
[----:B------:R-:W-:-:S00]  /*0190*/  BRA `(.L_x_0) ;  /* 0xfffffffc00fc7947 */ /* 0x000fc0000383ffff */
[----:B------:R-:W-:-:S00]  /*01a0*/  NOP ;  /* 0x0000000000007918 */ /* 0x000fc00000000000 */
        /* <DEDUP_REMOVED lines=13> */
.L_x_1:


//--------------------- .nv.global.init           --------------------------
	.section	.nv.global.init,"aw",@progbits
	.align	4
.nv.global.init:
	.type		mrg32k3aM1SubSeq,@object
	.size		mrg32k3aM1SubSeq,(mrg32k3aM2SubSeq - mrg32k3aM1SubSeq)
mrg32k3aM1SubSeq:
        /*0000*/ 	.byte	0x0b, 0xcc, 0xee, 0x04, 0x73, 0x29, 0x8b, 0x6f, 0xf6, 0x53, 0x03, 0xf6, 0x23, 0xf6, 0xea, 0xda
        /* <DEDUP_REMOVED lines=125> */
	.type		mrg32k3aM2SubSeq,@object
	.size		mrg32k3aM2SubSeq,(mrg32k3aM1 - mrg32k3aM2SubSeq)
mrg32k3aM2SubSeq:
        /* <DEDUP_REMOVED lines=126> */
	.type		mrg32k3aM1,@object
	.size		mrg32k3aM1,(mrg32k3aM1Seq - mrg32k3aM1)
mrg32k3aM1:
        /* <DEDUP_REMOVED lines=144> */
	.type		mrg32k3aM1Seq,@object
	.size		mrg32k3aM1Seq,(mrg32k3aM2 - mrg32k3aM1Seq)
mrg32k3aM1Seq:
        /* <DEDUP_REMOVED lines=144> */
	.type		mrg32k3aM2,@object
	.size		mrg32k3aM2,(mrg32k3aM2Seq - mrg32k3aM2)
mrg32k3aM2:
        /* <DEDUP_REMOVED lines=144> */
	.type		mrg32k3aM2Seq,@object
	.size		mrg32k3aM2Seq,(precalc_xorwow_matrix - mrg32k3aM2Seq)
mrg32k3aM2Seq:
        /* <DEDUP_REMOVED lines=144> */
	.type		precalc_xorwow_matrix,@object
	.size		precalc_xorwow_matrix,(precalc_xorwow_offset_matrix - precalc_xorwow_matrix)
precalc_xorwow_matrix:
        /* <DEDUP_REMOVED lines=6400> */
	.type		precalc_xorwow_offset_matrix,@object
	.size		precalc_xorwow_offset_matrix,(.L_1 - precalc_xorwow_offset_matrix)
precalc_xorwow_offset_matrix:
        /* <DEDUP_REMOVED lines=6400> */
.L_1:


//--------------------- .nv.shared.reserved.0     --------------------------
	.section	.nv.shared.reserved.0,"aw",@nobits
	.weak		__nv_reservedSMEM_offset_0_alias
	.size		__nv_reservedSMEM_offset_0_alias, 0, 64
	.other		__nv_reservedSMEM_offset_0_alias,@"STO_CUDA_RESERVED_SHARED STV_DEFAULT"
__nv_reservedSMEM_offset_0_alias:
	.zero		0
	.zero		64


//--------------------- .nv.constant0._Z9muvKernelPiS_i --------------------------
	.section	.nv.constant0._Z9muvKernelPiS_i,"a",@progbits
	.sectionflags	@""
	.align	4
.nv.constant0._Z9muvKernelPiS_i:
	.zero		916


//--------------------- SYMBOLS --------------------------

	.type		.nv.reservedSmem.offset0,@object
	.size		.nv.reservedSmem.offset0,0x4
